//
// Generated by NVIDIA NVVM Compiler
//
// Compiler Build ID: CL-36424714
// Cuda compilation tools, release 13.0, V13.0.88
// Based on NVVM 20.0.0
//

.version 9.0
.target sm_100
.address_size 64

	// .globl	_Z12parallel_sumPiPxi
.extern .shared .align 16 .b8 partial[];

.visible .entry _Z12parallel_sumPiPxi(
	.param .u64 .ptr .align 1 _Z12parallel_sumPiPxi_param_0,
	.param .u64 .ptr .align 1 _Z12parallel_sumPiPxi_param_1,
	.param .u32 _Z12parallel_sumPiPxi_param_2
)
{
	.reg .pred 	%p<17>;
	.reg .b32 	%r<67>;
	.reg .b64 	%rd<90>;

	ld.param.u64 	%rd14, [_Z12parallel_sumPiPxi_param_0];
	ld.param.u64 	%rd15, [_Z12parallel_sumPiPxi_param_1];
	ld.param.u32 	%r30, [_Z12parallel_sumPiPxi_param_2];
	mov.u32 	%r31, %ctaid.x;
	mov.u32 	%r1, %ntid.x;
	mov.u32 	%r2, %tid.x;
	mad.lo.s32 	%r3, %r31, %r1, %r2;
	setp.ge.s32 	%p1, %r3, %r30;
	mov.b32 	%r59, 0;
	@%p1 bra 	$L__BB0_2;
	cvta.to.global.u64 	%rd16, %rd14;
	mul.wide.s32 	%rd17, %r3, 4;
	add.s64 	%rd18, %rd16, %rd17;
	ld.global.u32 	%r59, [%rd18];
$L__BB0_2:
	shfl.sync.down.b32	%r32|%p2, %r59, 16, 31, -1;
	add.s32 	%r33, %r32, %r59;
	shfl.sync.down.b32	%r34|%p3, %r33, 8, 31, -1;
	add.s32 	%r35, %r34, %r33;
	shfl.sync.down.b32	%r36|%p4, %r35, 4, 31, -1;
	add.s32 	%r37, %r36, %r35;
	shfl.sync.down.b32	%r38|%p5, %r37, 2, 31, -1;
	add.s32 	%r39, %r38, %r37;
	shfl.sync.down.b32	%r40|%p6, %r39, 1, 31, -1;
	add.s32 	%r6, %r40, %r39;
	and.b32  	%r41, %r2, 31;
	setp.ne.s32 	%p7, %r41, 0;
	@%p7 bra 	$L__BB0_4;
	cvt.s64.s32 	%rd19, %r6;
	shr.u32 	%r42, %r2, 2;
	mov.u32 	%r43, partial;
	add.s32 	%r44, %r43, %r42;
	st.shared.u64 	[%r44], %rd19;
$L__BB0_4:
	bar.sync 	0;
	setp.ne.s32 	%p8, %r2, 0;
	@%p8 bra 	$L__BB0_18;
	add.s32 	%r7, %r1, 31;
	shr.u32 	%r8, %r7, 5;
	add.s32 	%r46, %r8, -1;
	and.b32  	%r9, %r8, 15;
	setp.lt.u32 	%p9, %r46, 15;
	mov.b64 	%rd89, 0;
	mov.b32 	%r63, 0;
	@%p9 bra 	$L__BB0_8;
	and.b32  	%r63, %r8, 112;
	mov.u32 	%r48, partial;
	add.s32 	%r60, %r48, 64;
	and.b32  	%r50, %r8, 134217712;
	neg.s32 	%r61, %r50;
	mov.b64 	%rd89, 0;
$L__BB0_7:
	.pragma "nounroll";
	ld.shared.v2.u64 	{%rd23, %rd24}, [%r60+-64];
	add.s64 	%rd25, %rd23, %rd89;
	add.s64 	%rd26, %rd24, %rd25;
	ld.shared.v2.u64 	{%rd27, %rd28}, [%r60+-48];
	add.s64 	%rd29, %rd27, %rd26;
	add.s64 	%rd30, %rd28, %rd29;
	ld.shared.v2.u64 	{%rd31, %rd32}, [%r60+-32];
	add.s64 	%rd33, %rd31, %rd30;
	add.s64 	%rd34, %rd32, %rd33;
	ld.shared.v2.u64 	{%rd35, %rd36}, [%r60+-16];
	add.s64 	%rd37, %rd35, %rd34;
	add.s64 	%rd38, %rd36, %rd37;
	ld.shared.v2.u64 	{%rd39, %rd40}, [%r60];
	add.s64 	%rd41, %rd39, %rd38;
	add.s64 	%rd42, %rd40, %rd41;
	ld.shared.v2.u64 	{%rd43, %rd44}, [%r60+16];
	add.s64 	%rd45, %rd43, %rd42;
	add.s64 	%rd46, %rd44, %rd45;
	ld.shared.v2.u64 	{%rd47, %rd48}, [%r60+32];
	add.s64 	%rd49, %rd47, %rd46;
	add.s64 	%rd50, %rd48, %rd49;
	ld.shared.v2.u64 	{%rd51, %rd52}, [%r60+48];
	add.s64 	%rd53, %rd51, %rd50;
	add.s64 	%rd89, %rd52, %rd53;
	add.s32 	%r61, %r61, 16;
	add.s32 	%r60, %r60, 128;
	setp.ne.s32 	%p10, %r61, 0;
	@%p10 bra 	$L__BB0_7;
$L__BB0_8:
	setp.eq.s32 	%p11, %r9, 0;
	@%p11 bra 	$L__BB0_17;
	and.b32  	%r17, %r8, 7;
	setp.lt.u32 	%p12, %r9, 8;
	@%p12 bra 	$L__BB0_11;
	shl.b32 	%r51, %r63, 3;
	mov.u32 	%r52, partial;
	add.s32 	%r53, %r52, %r51;
	ld.shared.u64 	%rd55, [%r53];
	add.s64 	%rd56, %rd55, %rd89;
	ld.shared.u64 	%rd57, [%r53+8];
	add.s64 	%rd58, %rd57, %rd56;
	ld.shared.u64 	%rd59, [%r53+16];
	add.s64 	%rd60, %rd59, %rd58;
	ld.shared.u64 	%rd61, [%r53+24];
	add.s64 	%rd62, %rd61, %rd60;
	ld.shared.u64 	%rd63, [%r53+32];
	add.s64 	%rd64, %rd63, %rd62;
	ld.shared.u64 	%rd65, [%r53+40];
	add.s64 	%rd66, %rd65, %rd64;
	ld.shared.u64 	%rd67, [%r53+48];
	add.s64 	%rd68, %rd67, %rd66;
	ld.shared.u64 	%rd69, [%r53+56];
	add.s64 	%rd89, %rd69, %rd68;
	add.s32 	%r63, %r63, 8;
$L__BB0_11:
	setp.eq.s32 	%p13, %r17, 0;
	@%p13 bra 	$L__BB0_17;
	and.b32  	%r20, %r8, 3;
	setp.lt.u32 	%p14, %r17, 4;
	@%p14 bra 	$L__BB0_14;
	shl.b32 	%r54, %r63, 3;
	mov.u32 	%r55, partial;
	add.s32 	%r56, %r55, %r54;
	ld.shared.u64 	%rd71, [%r56];
	add.s64 	%rd72, %rd71, %rd89;
	ld.shared.u64 	%rd73, [%r56+8];
	add.s64 	%rd74, %rd73, %rd72;
	ld.shared.u64 	%rd75, [%r56+16];
	add.s64 	%rd76, %rd75, %rd74;
	ld.shared.u64 	%rd77, [%r56+24];
	add.s64 	%rd89, %rd77, %rd76;
	add.s32 	%r63, %r63, 4;
$L__BB0_14:
	setp.eq.s32 	%p15, %r20, 0;
	@%p15 bra 	$L__BB0_17;
	shl.b32 	%r57, %r63, 3;
	mov.u32 	%r58, partial;
	add.s32 	%r66, %r58, %r57;
	neg.s32 	%r65, %r20;
$L__BB0_16:
	.pragma "nounroll";
	ld.shared.u64 	%rd78, [%r66];
	add.s64 	%rd89, %rd78, %rd89;
	add.s32 	%r66, %r66, 8;
	add.s32 	%r65, %r65, 1;
	setp.ne.s32 	%p16, %r65, 0;
	@%p16 bra 	$L__BB0_16;
$L__BB0_17:
	cvta.to.global.u64 	%rd79, %rd15;
	atom.global.add.u64 	%rd80, [%rd79], %rd89;
$L__BB0_18:
	ret;

}


// ===== COMPILED SASS (sm_100) =====

	.target	sm_100

	.elftype	@"ET_EXEC"


//--------------------- .note.nv.tkinfo           --------------------------
	.section	.note.nv.tkinfo,"",@"SHT_NOTE"
	.sectionflags	@"SHF_NOTE_NV_TKINFO"
	.tkinfo
        /*0018*/ 	.word	0x00000002
        /*0030*/ 	.string	""
        /*0030*/ 	.string	"ptxas"
        /*0030*/ 	.string	"Cuda compilation tools, release 13.0, V13.0.88"
        /*0030*/ 	.string	"Build cuda_13.0.r13.0/compiler.36424714_0"
        /*0030*/ 	.string	"-arch sm_100 -m 64 "



//--------------------- .note.nv.cuinfo           --------------------------
	.section	.note.nv.cuinfo,"",@"SHT_NOTE"
	.sectionflags	@"SHF_NOTE_NV_CUINFO"
        /*0018*/ 	.short	0x0002
        /*001a*/ 	.short	0x0064
        /*001c*/ 	.short	0x0082
	.zero		2


//--------------------- .nv.info                  --------------------------
	.section	.nv.info,"",@"SHT_CUDA_INFO"
	.align	4


	//----- nvinfo : EIATTR_REGCOUNT
	.align		4
        /*0000*/ 	.byte	0x04, 0x2f
        /*0002*/ 	.short	(.L_1 - .L_0)
	.align		4
.L_0:
        /*0004*/ 	.word	index@(_Z12parallel_sumPiPxi)
        /*0008*/ 	.word	0x0000001e


	//----- nvinfo : EIATTR_FRAME_SIZE
	.align		4
.L_1:
        /*000c*/ 	.byte	0x04, 0x11
        /*000e*/ 	.short	(.L_3 - .L_2)
	.align		4
.L_2:
        /*0010*/ 	.word	index@(_Z12parallel_sumPiPxi)
        /*0014*/ 	.word	0x00000000


	//----- nvinfo : EIATTR_MIN_STACK_SIZE
	.align		4
.L_3:
        /*0018*/ 	.byte	0x04, 0x12
        /*001a*/ 	.short	(.L_5 - .L_4)
	.align		4
.L_4:
        /*001c*/ 	.word	index@(_Z12parallel_sumPiPxi)
        /*0020*/ 	.word	0x00000000
.L_5:


//--------------------- .nv.compat                --------------------------
	.section	.nv.compat,"",@"SHT_CUDA_COMPAT_INFO"
	.align	4
        /*0000*/ 	.byte	0x02, 0x09, 0x00, 0x00, 0x02, 0x02, 0x01, 0x00, 0x02, 0x05, 0x05, 0x00, 0x03, 0x07, 0x01, 0x01
        /*0010*/ 	.byte	0x02, 0x03, 0x00, 0x00, 0x02, 0x06, 0x01, 0x00, 0x04, 0x0b, 0x08, 0x00, 0x09, 0x00, 0x00, 0x00
        /*0020*/ 	.byte	0x00, 0x00, 0x00, 0x00


//--------------------- .nv.info._Z12parallel_sumPiPxi --------------------------
	.section	.nv.info._Z12parallel_sumPiPxi,"",@"SHT_CUDA_INFO"
	.sectionflags	@""
	.align	4


	//----- nvinfo : EIATTR_CUDA_API_VERSION
	.align		4
        /*0000*/ 	.byte	0x04, 0x37
        /*0002*/ 	.short	(.L_7 - .L_6)
.L_6:
        /*0004*/ 	.word	0x00000082


	//----- nvinfo : EIATTR_KPARAM_INFO
	.align		4
.L_7:
        /*0008*/ 	.byte	0x04, 0x17
        /*000a*/ 	.short	(.L_9 - .L_8)
.L_8:
        /*000c*/ 	.word	0x00000000
        /*0010*/ 	.short	0x0002
        /*0012*/ 	.short	0x0010
        /*0014*/ 	.byte	0x00, 0xf0, 0x11, 0x00


	//----- nvinfo : EIATTR_KPARAM_INFO
	.align		4
.L_9:
        /*0018*/ 	.byte	0x04, 0x17
        /*001a*/ 	.short	(.L_11 - .L_10)
.L_10:
        /*001c*/ 	.word	0x00000000
        /*0020*/ 	.short	0x0001
        /*0022*/ 	.short	0x0008
        /*0024*/ 	.byte	0x00, 0xf5, 0x21, 0x00


	//----- nvinfo : EIATTR_KPARAM_INFO
	.align		4
.L_11:
        /*0028*/ 	.byte	0x04, 0x17
        /*002a*/ 	.short	(.L_13 - .L_12)
.L_12:
        /*002c*/ 	.word	0x00000000
        /*0030*/ 	.short	0x0000
        /*0032*/ 	.short	0x0000
        /*0034*/ 	.byte	0x00, 0xf5, 0x21, 0x00


	//----- nvinfo : EIATTR_SPARSE_MMA_MASK
	.align		4
.L_13:
        /*0038*/ 	.byte	0x03, 0x50
        /*003a*/ 	.short	0x0000


	//----- nvinfo : EIATTR_MAXREG_COUNT
	.align		4
        /*003c*/ 	.byte	0x03, 0x1b
        /*003e*/ 	.short	0x00ff


	//----- nvinfo : EIATTR_NUM_BARRIERS
	.align		4
        /*0040*/ 	.byte	0x02, 0x4c
        /*0042*/ 	.byte	0x01
	.zero		1


	//----- nvinfo : EIATTR_MERCURY_ISA_VERSION
	.align		4
        /*0044*/ 	.byte	0x03, 0x5f
        /*0046*/ 	.short	0x0101


	//----- nvinfo : EIATTR_COOP_GROUP_MASK_REGIDS
	.align		4
        /*0048*/ 	.byte	0x04, 0x29
        /*004a*/ 	.short	(.L_15 - .L_14)


	//   ....[0]....
.L_14:
        /*004c*/ 	.word	0xffffffff


	//   ....[1]....
        /*0050*/ 	.word	0xffffffff


	//   ....[2]....
        /*0054*/ 	.word	0xffffffff


	//   ....[3]....
        /*0058*/ 	.word	0xffffffff


	//   ....[4]....
        /*005c*/ 	.word	0xffffffff


	//----- nvinfo : EIATTR_COOP_GROUP_INSTR_OFFSETS
	.align		4
.L_15:
        /*0060*/ 	.byte	0x04, 0x28
        /*0062*/ 	.short	(.L_17 - .L_16)


	//   ....[0]....
.L_16:
        /*0064*/ 	.word	0x000000f0


	//   ....[1]....
        /*0068*/ 	.word	0x00000120


	//   ....[2]....
        /*006c*/ 	.word	0x00000160


	//   ....[3]....
        /*0070*/ 	.word	0x00000180


	//   ....[4]....
        /*0074*/ 	.word	0x000001a0


	//----- nvinfo : EIATTR_VRC_CTA_INIT_COUNT
	.align		4
.L_17:
        /*0078*/ 	.byte	0x02, 0x4a
	.zero		1
	.zero		1


	//----- nvinfo : EIATTR_EXIT_INSTR_OFFSETS
	.align		4
        /*007c*/ 	.byte	0x04, 0x1c
        /*007e*/ 	.short	(.L_19 - .L_18)


	//   ....[0]....
.L_18:
        /*0080*/ 	.word	0x000001f0


	//   ....[1]....
        /*0084*/ 	.word	0x00000840


	//----- nvinfo : EIATTR_CBANK_PARAM_SIZE
	.align		4
.L_19:
        /*0088*/ 	.byte	0x03, 0x19
        /*008a*/ 	.short	0x0014


	//----- nvinfo : EIATTR_PARAM_CBANK
	.align		4
        /*008c*/ 	.byte	0x04, 0x0a
        /*008e*/ 	.short	(.L_21 - .L_20)
	.align		4
.L_20:
        /*0090*/ 	.word	index@(.nv.constant0._Z12parallel_sumPiPxi)
        /*0094*/ 	.short	0x0380
        /*0096*/ 	.short	0x0014


	//----- nvinfo : EIATTR_SW_WAR
	.align		4
.L_21:
        /*0098*/ 	.byte	0x04, 0x36
        /*009a*/ 	.short	(.L_23 - .L_22)
.L_22:
        /*009c*/ 	.word	0x00000008
.L_23:


//--------------------- .nv.callgraph             --------------------------
	.section	.nv.callgraph,"",@"SHT_CUDA_CALLGRAPH"
	.align	4
	.sectionentsize	8
	.align		4
        /*0000*/ 	.word	0x00000000
	.align		4
        /*0004*/ 	.word	0xffffffff
	.align		4
        /*0008*/ 	.word	0x00000000
	.align		4
        /*000c*/ 	.word	0xfffffffe
	.align		4
        /*0010*/ 	.word	0x00000000
	.align		4
        /*0014*/ 	.word	0xfffffffd
	.align		4
        /*0018*/ 	.word	0x00000000
	.align		4
        /*001c*/ 	.word	0xfffffffc


//--------------------- .text._Z12parallel_sumPiPxi --------------------------
	.section	.text._Z12parallel_sumPiPxi,"ax",@progbits
	.align	128
        .global         _Z12parallel_sumPiPxi
        .type           _Z12parallel_sumPiPxi,@function
        .size           _Z12parallel_sumPiPxi,(.L_x_7 - _Z12parallel_sumPiPxi)
        .other          _Z12parallel_sumPiPxi,@"STO_CUDA_ENTRY STV_DEFAULT"
_Z12parallel_sumPiPxi:
.text._Z12parallel_sumPiPxi:
[----:B------:R-:W-:Y:S01]  /*0000*/  LDC R1, c[0x0][0x37c] ;  /* 0x0000df00ff017b82 */ /* 0x000fe20000000800 */
[----:B------:R-:W0:Y:S07]  /*0010*/  S2R R11, SR_TID.X ;  /* 0x00000000000b7919 */ /* 0x000e2e0000002100 */
[----:B------:R-:W0:Y:S01]  /*0020*/  S2UR UR4, SR_CTAID.X ;  /* 0x00000000000479c3 */ /* 0x000e220000002500 */
[----:B------:R-:W1:Y:S01]  /*0030*/  LDCU UR5, c[0x0][0x390] ;  /* 0x00007200ff0577ac */ /* 0x000e620008000800 */
[----:B------:R-:W-:Y:S01]  /*0040*/  IMAD.MOV.U32 R0, RZ, RZ, RZ ;  /* 0x000000ffff007224 */ /* 0x000fe200078e00ff */
[----:B------:R-:W2:Y:S05]  /*0050*/  LDCU.64 UR6, c[0x0][0x358] ;  /* 0x00006b00ff0677ac */ /* 0x000eaa0008000a00 */
[----:B------:R-:W0:Y:S02]  /*0060*/  LDC R8, c[0x0][0x360] ;  /* 0x0000d800ff087b82 */ /* 0x000e240000000800 */
[----:B0-----:R-:W-:-:S05]  /*0070*/  IMAD R5, R8, UR4, R11 ;  /* 0x0000000408057c24 */ /* 0x001fca000f8e020b */
[----:B-1----:R-:W-:-:S13]  /*0080*/  ISETP.GE.AND P0, PT, R5, UR5, PT ;  /* 0x0000000505007c0c */ /* 0x002fda000bf06270 */
[----:B------:R-:W0:Y:S02]  /*0090*/  @!P0 LDC.64 R2, c[0x0][0x380] ;  /* 0x0000e000ff028b82 */ /* 0x000e240000000a00 */
[----:B0-----:R-:W-:-:S05]  /*00a0*/  @!P0 IMAD.WIDE R2, R5, 0x4, R2 ;  /* 0x0000000405028825 */ /* 0x001fca00078e0202 */
[----:B--2---:R-:W2:Y:S01]  /*00b0*/  @!P0 LDG.E R0, desc[UR6][R2.64] ;  /* 0x0000000602008981 */ /* 0x004ea2000c1e1900 */
[C---:B------:R-:W-:Y:S02]  /*00c0*/  LOP3.LUT P0, RZ, R11.reuse, 0x1f, RZ, 0xc0, !PT ;  /* 0x0000001f0bff7812 */ /* 0x040fe4000780c0ff */
[----:B------:R-:W-:-:S11]  /*00d0*/  ISETP.NE.AND P1, PT, R11, RZ, PT ;  /* 0x000000ff0b00720c */ /* 0x000fd60003f25270 */
[----:B------:R-:W0:Y:S01]  /*00e0*/  @!P0 S2R R9, SR_CgaCtaId ;  /* 0x0000000000098919 */ /* 0x000e220000008800 */
[----:B--2---:R-:W1:Y:S02]  /*00f0*/  SHFL.DOWN PT, R5, R0, 0x10, 0x1f ;  /* 0x0a001f0000057f89 */ /* 0x004e6400000e0000 */
[----:B-1----:R-:W-:Y:S01]  /*0100*/  IMAD.IADD R5, R5, 0x1, R0 ;  /* 0x0000000105057824 */ /* 0x002fe200078e0200 */
[----:B------:R-:W-:-:S04]  /*0110*/  @!P0 MOV R0, 0x400 ;  /* 0x0000040000008802 */ /* 0x000fc80000000f00 */
[----:B------:R-:W1:Y:S01]  /*0120*/  SHFL.DOWN PT, R4, R5, 0x8, 0x1f ;  /* 0x09001f0005047f89 */ /* 0x000e6200000e0000 */
[----:B0-----:R-:W-:Y:S01]  /*0130*/  @!P0 LEA R0, R9, R0, 0x18 ;  /* 0x0000000009008211 */ /* 0x001fe200078ec0ff */
[----:B-1----:R-:W-:-:S03]  /*0140*/  IMAD.IADD R4, R5, 0x1, R4 ;  /* 0x0000000105047824 */ /* 0x002fc600078e0204 */
[----:B------:R-:W-:Y:S02]  /*0150*/  @!P0 LEA.HI R5, R11, R0, RZ, 0x1e ;  /* 0x000000000b058211 */ /* 0x000fe400078ff0ff */
[----:B------:R-:W0:Y:S02]  /*0160*/  SHFL.DOWN PT, R7, R4, 0x4, 0x1f ;  /* 0x08801f0004077f89 */ /* 0x000e2400000e0000 */
[----:B0-----:R-:W-:-:S05]  /*0170*/  IMAD.IADD R7, R4, 0x1, R7 ;  /* 0x0000000104077824 */ /* 0x001fca00078e0207 */
[----:B------:R-:W0:Y:S02]  /*0180*/  SHFL.DOWN PT, R6, R7, 0x2, 0x1f ;  /* 0x08401f0007067f89 */ /* 0x000e2400000e0000 */
[----:B0-----:R-:W-:-:S05]  /*0190*/  IMAD.IADD R6, R7, 0x1, R6 ;  /* 0x0000000107067824 */ /* 0x001fca00078e0206 */
[----:B------:R-:W0:Y:S02]  /*01a0*/  SHFL.DOWN PT, R3, R6, 0x1, 0x1f ;  /* 0x08201f0006037f89 */ /* 0x000e2400000e0000 */
[----:B0-----:R-:W-:-:S05]  /*01b0*/  IMAD.IADD R2, R6, 0x1, R3 ;  /* 0x0000000106027824 */ /* 0x001fca00078e0203 */
[----:B------:R-:W-:-:S05]  /*01c0*/  @!P0 SHF.R.S32.HI R3, RZ, 0x1f, R2 ;  /* 0x0000001fff038819 */ /* 0x000fca0000011402 */
[----:B------:R0:W-:Y:S01]  /*01d0*/  @!P0 STS.64 [R5], R2 ;  /* 0x0000000205008388 */ /* 0x0001e20000000a00 */
[----:B------:R-:W-:Y:S06]  /*01e0*/  BAR.SYNC.DEFER_BLOCKING 0x0 ;  /* 0x0000000000007b1d */ /* 0x000fec0000010000 */
[----:B------:R-:W-:Y:S05]  /*01f0*/  @P1 EXIT ;  /* 0x000000000000194d */ /* 0x000fea0003800000 */
[----:B------:R-:W-:Y:S02]  /*0200*/  VIADD R0, R8, 0x1f ;  /* 0x0000001f08007836 */ /* 0x000fe40000000000 */
[----:B------:R-:W-:-:S03]  /*0210*/  IMAD.MOV.U32 R21, RZ, RZ, RZ ;  /* 0x000000ffff157224 */ /* 0x000fc600078e00ff */
[----:B------:R-:W-:-:S04]  /*0220*/  SHF.R.U32.HI R0, RZ, 0x5, R0 ;  /* 0x00000005ff007819 */ /* 0x000fc80000011600 */
[C---:B------:R-:W-:Y:S01]  /*0230*/  LOP3.LUT R25, R0.reuse, 0xf, RZ, 0xc0, !PT ;  /* 0x0000000f00197812 */ /* 0x040fe200078ec0ff */
[----:B0-----:R-:W-:-:S03]  /*0240*/  VIADD R2, R0, 0xffffffff ;  /* 0xffffffff00027836 */ /* 0x001fc60000000000 */
[----:B------:R-:W-:Y:S02]  /*0250*/  ISETP.NE.AND P0, PT, R25, RZ, PT ;  /* 0x000000ff1900720c */ /* 0x000fe40003f05270 */
[----:B------:R-:W-:Y:S02]  /*0260*/  ISETP.GE.U32.AND P1, PT, R2, 0xf, PT ;  /* 0x0000000f0200780c */ /* 0x000fe40003f26070 */
[----:B------:R-:W-:-:S11]  /*0270*/  CS2R R2, SRZ ;  /* 0x0000000000027805 */ /* 0x000fd6000001ff00 */
[----:B------:R-:W-:Y:S05]  /*0280*/  @!P1 BRA `(.L_x_0) ;  /* 0x0000000000949947 */ /* 0x000fea0003800000 */
[----:B------:R-:W0:Y:S01]  /*0290*/  S2UR UR5, SR_CgaCtaId ;  /* 0x00000000000579c3 */ /* 0x000e220000008800 */
[C---:B------:R-:W-:Y:S01]  /*02a0*/  LOP3.LUT R24, R0.reuse, 0x7fffff0, RZ, 0xc0, !PT ;  /* 0x07fffff000187812 */ /* 0x040fe200078ec0ff */
[----:B------:R-:W-:Y:S01]  /*02b0*/  UMOV UR4, 0x400 ;  /* 0x0000040000047882 */ /* 0x000fe20000000000 */
[----:B------:R-:W-:Y:S01]  /*02c0*/  LOP3.LUT R2, R0, 0x70, RZ, 0xc0, !PT ;  /* 0x0000007000027812 */ /* 0x000fe200078ec0ff */
[----:B------:R-:W-:Y:S02]  /*02d0*/  IMAD.MOV.U32 R3, RZ, RZ, RZ ;  /* 0x000000ffff037224 */ /* 0x000fe400078e00ff */
[----:B------:R-:W-:Y:S02]  /*02e0*/  IMAD.MOV.U32 R21, RZ, RZ, RZ ;  /* 0x000000ffff157224 */ /* 0x000fe400078e00ff */
[----:B------:R-:W-:Y:S01]  /*02f0*/  IMAD.MOV R24, RZ, RZ, -R24 ;  /* 0x000000ffff187224 */ /* 0x000fe200078e0a18 */
[----:B0-----:R-:W-:-:S04]  /*0300*/  ULEA UR4, UR5, UR4, 0x18 ;  /* 0x0000000405047291 */ /* 0x001fc8000f8ec0ff */
[----:B------:R-:W-:-:S12]  /*0310*/  UIADD3 UR4, UPT, UPT, UR4, 0x40, URZ ;  /* 0x0000004004047890 */ /* 0x000fd8000fffe0ff */
.L_x_1:
[----:B------:R-:W0:Y:S01]  /*0320*/  LDS.128 R8, [UR4+-0x40] ;  /* 0xffffc004ff087984 */ /* 0x000e220008000c00 */
[----:B------:R-:W-:-:S03]  /*0330*/  VIADD R24, R24, 0x10 ;  /* 0x0000001018187836 */ /* 0x000fc60000000000 */
[----:B------:R-:W1:Y:S04]  /*0340*/  LDS.128 R12, [UR4+-0x30] ;  /* 0xffffd004ff0c7984 */ /* 0x000e680008000c00 */
[----:B------:R-:W2:Y:S04]  /*0350*/  LDS.128 R16, [UR4+-0x20] ;  /* 0xffffe004ff107984 */ /* 0x000ea80008000c00 */
[----:B------:R-:W3:Y:S01]  /*0360*/  LDS.128 R4, [UR4+-0x10] ;  /* 0xfffff004ff047984 */ /* 0x000ee20008000c00 */
[----:B0-----:R-:W-:-:S04]  /*0370*/  IADD3 R3, P1, P2, R10, R8, R3 ;  /* 0x000000080a037210 */ /* 0x001fc80007a3e003 */
[----:B------:R-:W-:Y:S02]  /*0380*/  IADD3.X R27, PT, PT, R11, R9, R21, P1, P2 ;  /* 0x000000090b1b7210 */ /* 0x000fe40000fe4415 */
[----:B-1----:R-:W-:Y:S01]  /*0390*/  IADD3 R3, P1, P2, R14, R12, R3 ;  /* 0x0000000c0e037210 */ /* 0x002fe20007a3e003 */
[----:B------:R-:W0:Y:S03]  /*03a0*/  LDS.128 R8, [UR4] ;  /* 0x00000004ff087984 */ /* 0x000e260008000c00 */
[----:B------:R-:W-:Y:S01]  /*03b0*/  IADD3.X R27, PT, PT, R15, R13, R27, P1, P2 ;  /* 0x0000000d0f1b7210 */ /* 0x000fe20000fe441b */
[----:B------:R-:W-:Y:S01]  /*03c0*/  LDS.128 R20, [UR4+0x30] ;  /* 0x00003004ff147984 */ /* 0x000fe20008000c00 */
[----:B--2---:R-:W-:-:S03]  /*03d0*/  IADD3 R3, P1, P2, R18, R16, R3 ;  /* 0x0000001012037210 */ /* 0x004fc60007a3e003 */
[----:B------:R-:W1:Y:S01]  /*03e0*/  LDS.128 R12, [UR4+0x10] ;  /* 0x00001004ff0c7984 */ /* 0x000e620008000c00 */
[----:B------:R-:W-:Y:S02]  /*03f0*/  IADD3.X R27, PT, PT, R19, R17, R27, P1, P2 ;  /* 0x00000011131b7210 */ /* 0x000fe40000fe441b */
[----:B---3--:R-:W-:Y:S01]  /*0400*/  IADD3 R3, P1, P2, R6, R4, R3 ;  /* 0x0000000406037210 */ /* 0x008fe20007a3e003 */
[----:B------:R-:W2:Y:S01]  /*0410*/  LDS.128 R16, [UR4+0x20] ;  /* 0x00002004ff107984 */ /* 0x000ea20008000c00 */
[----:B------:R-:W-:Y:S02]  /*0420*/  UIADD3 UR4, UPT, UPT, UR4, 0x80, URZ ;  /* 0x0000008004047890 */ /* 0x000fe4000fffe0ff */
[----:B------:R-:W-:Y:S02]  /*0430*/  IADD3.X R5, PT, PT, R7, R5, R27, P1, P2 ;  /* 0x0000000507057210 */ /* 0x000fe40000fe441b */
[----:B0-----:R-:W-:-:S04]  /*0440*/  IADD3 R3, P3, P4, R10, R8, R3 ;  /* 0x000000080a037210 */ /* 0x001fc80007c7e003 */
[----:B------:R-:W-:Y:S02]  /*0450*/  IADD3.X R9, PT, PT, R11, R9, R5, P3, P4 ;  /* 0x000000090b097210 */ /* 0x000fe40001fe8405 */
[----:B-1----:R-:W-:-:S04]  /*0460*/  IADD3 R3, P1, P2, R14, R12, R3 ;  /* 0x0000000c0e037210 */ /* 0x002fc80007a3e003 */
[----:B------:R-:W-:Y:S02]  /*0470*/  IADD3.X R13, PT, PT, R15, R13, R9, P1, P2 ;  /* 0x0000000d0f0d7210 */ /* 0x000fe40000fe4409 */
[----:B------:R-:W-:Y:S02]  /*0480*/  ISETP.NE.AND P1, PT, R24, RZ, PT ;  /* 0x000000ff1800720c */ /* 0x000fe40003f25270 */
[----:B--2---:R-:W-:-:S04]  /*0490*/  IADD3 R3, P3, P4, R18, R16, R3 ;  /* 0x0000001012037210 */ /* 0x004fc80007c7e003 */
[----:B------:R-:W-:Y:S02]  /*04a0*/  IADD3 R3, P2, P5, R22, R20, R3 ;  /* 0x0000001416037210 */ /* 0x000fe40007d5e003 */
[----:B------:R-:W-:-:S04]  /*04b0*/  IADD3.X R17, PT, PT, R19, R17, R13, P3, P4 ;  /* 0x0000001113117210 */ /* 0x000fc80001fe840d */
[----:B------:R-:W-:Y:S01]  /*04c0*/  IADD3.X R21, PT, PT, R23, R21, R17, P2, P5 ;  /* 0x0000001517157210 */ /* 0x000fe200017ea411 */
[----:B------:R-:W-:Y:S06]  /*04d0*/  @P1 BRA `(.L_x_1) ;  /* 0xfffffffc00901947 */ /* 0x000fec000383ffff */
.L_x_0:
[----:B------:R-:W-:Y:S05]  /*04e0*/  @!P0 BRA `(.L_x_2) ;  /* 0x0000000000c88947 */ /* 0x000fea0003800000 */
[----:B------:R-:W-:Y:S02]  /*04f0*/  ISETP.GE.U32.AND P1, PT, R25, 0x8, PT ;  /* 0x000000081900780c */ /* 0x000fe40003f26070 */
[----:B------:R-:W-:-:S04]  /*0500*/  LOP3.LUT R22, R0, 0x7, RZ, 0xc0, !PT ;  /* 0x0000000700167812 */ /* 0x000fc800078ec0ff */
[----:B------:R-:W-:-:S07]  /*0510*/  ISETP.NE.AND P0, PT, R22, RZ, PT ;  /* 0x000000ff1600720c */ /* 0x000fce0003f05270 */
[----:B------:R-:W-:Y:S06]  /*0520*/  @!P1 BRA `(.L_x_3) ;  /* 0x0000000000449947 */ /* 0x000fec0003800000 */
[----:B------:R-:W0:Y:S01]  /*0530*/  S2R R5, SR_CgaCtaId ;  /* 0x0000000000057919 */ /* 0x000e220000008800 */
[----:B------:R-:W-:-:S04]  /*0540*/  MOV R4, 0x400 ;  /* 0x0000040000047802 */ /* 0x000fc80000000f00 */
[----:B0-----:R-:W-:-:S05]  /*0550*/  LEA R5, R5, R4, 0x18 ;  /* 0x0000000405057211 */ /* 0x001fca00078ec0ff */
[C---:B------:R-:W-:Y:S02]  /*0560*/  IMAD R20, R2.reuse, 0x8, R5 ;  /* 0x0000000802147824 */ /* 0x040fe400078e0205 */
[----:B------:R-:W-:-:S03]  /*0570*/  VIADD R2, R2, 0x8 ;  /* 0x0000000802027836 */ /* 0x000fc60000000000 */
[----:B------:R-:W0:Y:S04]  /*0580*/  LDS.128 R4, [R20] ;  /* 0x0000000014047984 */ /* 0x000e280000000c00 */
[----:B------:R-:W1:Y:S04]  /*0590*/  LDS.128 R8, [R20+0x10] ;  /* 0x0000100014087984 */ /* 0x000e680000000c00 */
[----:B------:R-:W2:Y:S04]  /*05a0*/  LDS.128 R12, [R20+0x20] ;  /* 0x00002000140c7984 */ /* 0x000ea80000000c00 */
[----:B------:R-:W3:Y:S01]  /*05b0*/  LDS.128 R16, [R20+0x30] ;  /* 0x0000300014107984 */ /* 0x000ee20000000c00 */
[----:B0-----:R-:W-:-:S04]  /*05c0*/  IADD3 R3, P3, P4, R6, R4, R3 ;  /* 0x0000000406037210 */ /* 0x001fc80007c7e003 */
[----:B-1----:R-:W-:Y:S02]  /*05d0*/  IADD3 R3, P1, P2, R10, R8, R3 ;  /* 0x000000080a037210 */ /* 0x002fe40007a3e003 */
[----:B------:R-:W-:Y:S02]  /*05e0*/  IADD3.X R5, PT, PT, R7, R5, R21, P3, P4 ;  /* 0x0000000507057210 */ /* 0x000fe40001fe8415 */
[----:B--2---:R-:W-:Y:S02]  /*05f0*/  IADD3 R3, P4, P3, R14, R12, R3 ;  /* 0x0000000c0e037210 */ /* 0x004fe40007b9e003 */
[----:B------:R-:W-:Y:S02]  /*0600*/  IADD3.X R9, PT, PT, R11, R9, R5, P1, P2 ;  /* 0x000000090b097210 */ /* 0x000fe40000fe4405 */
[----:B---3--:R-:W-:Y:S02]  /*0610*/  IADD3 R3, P1, P2, R18, R16, R3 ;  /* 0x0000001012037210 */ /* 0x008fe40007a3e003 */
[----:B------:R-:W-:-:S04]  /*0620*/  IADD3.X R13, PT, PT, R15, R13, R9, P4, P3 ;  /* 0x0000000d0f0d7210 */ /* 0x000fc800027e6409 */
[----:B------:R-:W-:-:S07]  /*0630*/  IADD3.X R21, PT, PT, R19, R17, R13, P1, P2 ;  /* 0x0000001113157210 */ /* 0x000fce0000fe440d */
.L_x_3:
        /* <DEDUP_REMOVED lines=11> */
[----:B------:R-:W1:Y:S01]  /*06f0*/  LDS.128 R8, [R12+0x10] ;  /* 0x000010000c087984 */ /* 0x000e620000000c00 */
[----:B0-----:R-:W-:-:S04]  /*0700*/  IADD3 R3, P0, P2, R6, R4, R3 ;  /* 0x0000000406037210 */ /* 0x001fc80007a1e003 */
[----:B-1----:R-:W-:Y:S02]  /*0710*/  IADD3 R3, P3, P4, R10, R8, R3 ;  /* 0x000000080a037210 */ /* 0x002fe40007c7e003 */
[----:B------:R-:W-:-:S04]  /*0720*/  IADD3.X R21, PT, PT, R7, R5, R21, P0, P2 ;  /* 0x0000000507157210 */ /* 0x000fc800007e4415 */
[----:B------:R-:W-:-:S07]  /*0730*/  IADD3.X R21, PT, PT, R11, R9, R21, P3, P4 ;  /* 0x000000090b157210 */ /* 0x000fce0001fe8415 */
.L_x_4:
[----:B------:R-:W-:Y:S05]  /*0740*/  @!P1 BRA `(.L_x_2) ;  /* 0x0000000000309947 */ /* 0x000fea0003800000 */
[----:B------:R-:W0:Y:S01]  /*0750*/  S2R R5, SR_CgaCtaId ;  /* 0x0000000000057919 */ /* 0x000e220000008800 */
[----:B------:R-:W-:Y:S01]  /*0760*/  MOV R4, 0x400 ;  /* 0x0000040000047802 */ /* 0x000fe20000000f00 */
[----:B------:R-:W-:-:S03]  /*0770*/  IMAD.MOV R0, RZ, RZ, -R0 ;  /* 0x000000ffff007224 */ /* 0x000fc600078e0a00 */
[----:B0-----:R-:W-:-:S05]  /*0780*/  LEA R5, R5, R4, 0x18 ;  /* 0x0000000405057211 */ /* 0x001fca00078ec0ff */
[----:B------:R-:W-:-:S07]  /*0790*/  IMAD R2, R2, 0x8, R5 ;  /* 0x0000000802027824 */ /* 0x000fce00078e0205 */
.L_x_5:
[----:B------:R0:W1:Y:S01]  /*07a0*/  LDS.64 R4, [R2] ;  /* 0x0000000002047984 */ /* 0x0000620000000a00 */
[----:B------:R-:W-:-:S05]  /*07b0*/  VIADD R0, R0, 0x1 ;  /* 0x0000000100007836 */ /* 0x000fca0000000000 */
[----:B------:R-:W-:Y:S01]  /*07c0*/  ISETP.NE.AND P0, PT, R0, RZ, PT ;  /* 0x000000ff0000720c */ /* 0x000fe20003f05270 */
[----:B0-----:R-:W-:Y:S01]  /*07d0*/  VIADD R2, R2, 0x8 ;  /* 0x0000000802027836 */ /* 0x001fe20000000000 */
[----:B-1----:R-:W-:-:S05]  /*07e0*/  IADD3 R3, P1, PT, R4, R3, RZ ;  /* 0x0000000304037210 */ /* 0x002fca0007f3e0ff */
[----:B------:R-:W-:-:S06]  /*07f0*/  IMAD.X R21, R5, 0x1, R21, P1 ;  /* 0x0000000105157824 */ /* 0x000fcc00008e0615 */
[----:B------:R-:W-:Y:S05]  /*0800*/  @P0 BRA `(.L_x_5) ;  /* 0xfffffffc00e40947 */ /* 0x000fea000383ffff */
.L_x_2:
[----:B------:R-:W0:Y:S01]  /*0810*/  LDC.64 R4, c[0x0][0x388] ;  /* 0x0000e200ff047b82 */ /* 0x000e220000000a00 */
[----:B------:R-:W-:-:S05]  /*0820*/  IMAD.MOV.U32 R20, RZ, RZ, R3 ;  /* 0x000000ffff147224 */ /* 0x000fca00078e0003 */
[----:B0-----:R-:W-:Y:S01]  /*0830*/  REDG.E.ADD.64.STRONG.GPU desc[UR6][R4.64], R20 ;  /* 0x000000140400798e */ /* 0x001fe2000c12e506 */
[----:B------:R-:W-:Y:S05]  /*0840*/  EXIT ;  /* 0x000000000000794d */ /* 0x000fea0003800000 */
.L_x_6:
[----:B------:R-:W-:-:S00]  /*0850*/  BRA `(.L_x_6) ;  /* 0xfffffffc00fc7947 */ /* 0x000fc0000383ffff */
[----:B------:R-:W-:-:S00]  /*0860*/  NOP ;  /* 0x0000000000007918 */ /* 0x000fc00000000000 */
        /* <DEDUP_REMOVED lines=9> */
.L_x_7:


//--------------------- .nv.shared._Z12parallel_sumPiPxi --------------------------
	.section	.nv.shared._Z12parallel_sumPiPxi,"aw",@nobits
	.sectionflags	@""
	.align	16
	.zero		1024


//--------------------- .nv.shared.reserved.0     --------------------------
	.section	.nv.shared.reserved.0,"aw",@nobits
	.weak		__nv_reservedSMEM_offset_0_alias
	.size		__nv_reservedSMEM_offset_0_alias, 0, 64
	.other		__nv_reservedSMEM_offset_0_alias,@"STO_CUDA_RESERVED_SHARED STV_DEFAULT"
__nv_reservedSMEM_offset_0_alias:
	.zero		0
	.zero		64


//--------------------- .nv.constant0._Z12parallel_sumPiPxi --------------------------
	.section	.nv.constant0._Z12parallel_sumPiPxi,"a",@progbits
	.sectionflags	@""
	.align	4
.nv.constant0._Z12parallel_sumPiPxi:
	.zero		916


//--------------------- SYMBOLS --------------------------

	.type		.nv.reservedSmem.offset0,@object
	.size		.nv.reservedSmem.offset0,0x4
	.type		.nv.reservedSmem.cap,@object
	.size		.nv.reservedSmem.cap,0x4
